//
// Generated by NVIDIA NVVM Compiler
//
// Compiler Build ID: CL-36424714
// Cuda compilation tools, release 13.0, V13.0.88
// Based on NVVM 20.0.0
//

.version 9.0
.target sm_100
.address_size 64

	// .globl	dot_product_kernel
// _ZZ18dot_product_kernelE10share_data has been demoted

.visible .entry dot_product_kernel(
	.param .u64 .ptr .align 1 dot_product_kernel_param_0,
	.param .u64 .ptr .align 1 dot_product_kernel_param_1,
	.param .u64 .ptr .align 1 dot_product_kernel_param_2,
	.param .u32 dot_product_kernel_param_3,
	.param .u32 dot_product_kernel_param_4
)
{
	.reg .pred 	%p<6>;
	.reg .b32 	%r<14>;
	.reg .b64 	%rd<13>;
	.reg .b64 	%fd<8>;
	// demoted variable
	.shared .align 8 .b8 _ZZ18dot_product_kernelE10share_data[2048];
	ld.param.u64 	%rd1, [dot_product_kernel_param_0];
	ld.param.u64 	%rd2, [dot_product_kernel_param_1];
	ld.param.u64 	%rd3, [dot_product_kernel_param_2];
	ld.param.u32 	%r8, [dot_product_kernel_param_4];
	mov.u32 	%r1, %tid.x;
	mov.u32 	%r2, %ctaid.x;
	mov.u32 	%r13, %ntid.x;
	mad.lo.s32 	%r4, %r2, %r13, %r1;
	shl.b32 	%r9, %r1, 3;
	mov.u32 	%r10, _ZZ18dot_product_kernelE10share_data;
	add.s32 	%r5, %r10, %r9;
	mov.b64 	%rd4, 0;
	st.shared.u64 	[%r5], %rd4;
	setp.ge.s32 	%p1, %r4, %r8;
	@%p1 bra 	$L__BB0_7;
	cvta.to.global.u64 	%rd5, %rd1;
	cvta.to.global.u64 	%rd6, %rd2;
	mul.wide.s32 	%rd7, %r4, 8;
	add.s64 	%rd8, %rd5, %rd7;
	ld.global.f64 	%fd1, [%rd8];
	add.s64 	%rd9, %rd6, %rd7;
	ld.global.f64 	%fd2, [%rd9];
	mul.f64 	%fd3, %fd1, %fd2;
	st.shared.f64 	[%r5], %fd3;
	bar.sync 	0;
	setp.lt.u32 	%p2, %r13, 2;
	@%p2 bra 	$L__BB0_5;
$L__BB0_2:
	shr.u32 	%r7, %r13, 1;
	setp.ge.u32 	%p3, %r1, %r7;
	@%p3 bra 	$L__BB0_4;
	shl.b32 	%r11, %r7, 3;
	add.s32 	%r12, %r5, %r11;
	ld.shared.f64 	%fd4, [%r12];
	ld.shared.f64 	%fd5, [%r5];
	add.f64 	%fd6, %fd4, %fd5;
	st.shared.f64 	[%r5], %fd6;
$L__BB0_4:
	bar.sync 	0;
	setp.gt.u32 	%p4, %r13, 3;
	mov.u32 	%r13, %r7;
	@%p4 bra 	$L__BB0_2;
$L__BB0_5:
	setp.ne.s32 	%p5, %r1, 0;
	@%p5 bra 	$L__BB0_7;
	ld.shared.f64 	%fd7, [_ZZ18dot_product_kernelE10share_data];
	cvta.to.global.u64 	%rd10, %rd3;
	mul.wide.u32 	%rd11, %r2, 8;
	add.s64 	%rd12, %rd10, %rd11;
	st.global.f64 	[%rd12], %fd7;
$L__BB0_7:
	ret;

}
	// .globl	csr_matvec_kernel
.visible .entry csr_matvec_kernel(
	.param .u64 .ptr .align 1 csr_matvec_kernel_param_0,
	.param .u64 .ptr .align 1 csr_matvec_kernel_param_1,
	.param .u64 .ptr .align 1 csr_matvec_kernel_param_2,
	.param .u64 .ptr .align 1 csr_matvec_kernel_param_3,
	.param .u64 .ptr .align 1 csr_matvec_kernel_param_4,
	.param .u32 csr_matvec_kernel_param_5
)
{
	.reg .pred 	%p<11>;
	.reg .b32 	%r<65>;
	.reg .b64 	%rd<91>;
	.reg .b64 	%fd<112>;

	ld.param.u64 	%rd8, [csr_matvec_kernel_param_0];
	ld.param.u64 	%rd9, [csr_matvec_kernel_param_1];
	ld.param.u64 	%rd6, [csr_matvec_kernel_param_2];
	ld.param.u64 	%rd10, [csr_matvec_kernel_param_3];
	ld.param.u64 	%rd7, [csr_matvec_kernel_param_4];
	ld.param.u32 	%r23, [csr_matvec_kernel_param_5];
	cvta.to.global.u64 	%rd1, %rd10;
	cvta.to.global.u64 	%rd2, %rd9;
	cvta.to.global.u64 	%rd3, %rd8;
	mov.u32 	%r24, %ctaid.x;
	mov.u32 	%r25, %ntid.x;
	mov.u32 	%r26, %tid.x;
	mad.lo.s32 	%r1, %r24, %r25, %r26;
	setp.ge.s32 	%p1, %r1, %r23;
	@%p1 bra 	$L__BB1_15;
	cvta.to.global.u64 	%rd11, %rd6;
	mul.wide.s32 	%rd12, %r1, 4;
	add.s64 	%rd13, %rd11, %rd12;
	ld.global.u32 	%r60, [%rd13];
	ld.global.u32 	%r3, [%rd13+4];
	setp.ge.s32 	%p2, %r60, %r3;
	mov.f64 	%fd111, 0d0000000000000000;
	@%p2 bra 	$L__BB1_14;
	sub.s32 	%r4, %r3, %r60;
	and.b32  	%r5, %r4, 15;
	sub.s32 	%r27, %r60, %r3;
	setp.gt.u32 	%p3, %r27, -16;
	mov.f64 	%fd111, 0d0000000000000000;
	@%p3 bra 	$L__BB1_5;
	and.b32  	%r28, %r4, -16;
	neg.s32 	%r58, %r28;
	add.s64 	%rd4, %rd3, 64;
	add.s64 	%rd5, %rd2, 32;
	mov.f64 	%fd111, 0d0000000000000000;
$L__BB1_4:
	.pragma "nounroll";
	mul.wide.s32 	%rd14, %r60, 8;
	add.s64 	%rd15, %rd4, %rd14;
	mul.wide.s32 	%rd16, %r60, 4;
	add.s64 	%rd17, %rd5, %rd16;
	ld.global.f64 	%fd18, [%rd15+-64];
	ld.global.u32 	%r29, [%rd17+-32];
	mul.wide.s32 	%rd18, %r29, 8;
	add.s64 	%rd19, %rd1, %rd18;
	ld.global.f64 	%fd19, [%rd19];
	fma.rn.f64 	%fd20, %fd18, %fd19, %fd111;
	ld.global.f64 	%fd21, [%rd15+-56];
	ld.global.u32 	%r30, [%rd17+-28];
	mul.wide.s32 	%rd20, %r30, 8;
	add.s64 	%rd21, %rd1, %rd20;
	ld.global.f64 	%fd22, [%rd21];
	fma.rn.f64 	%fd23, %fd21, %fd22, %fd20;
	ld.global.f64 	%fd24, [%rd15+-48];
	ld.global.u32 	%r31, [%rd17+-24];
	mul.wide.s32 	%rd22, %r31, 8;
	add.s64 	%rd23, %rd1, %rd22;
	ld.global.f64 	%fd25, [%rd23];
	fma.rn.f64 	%fd26, %fd24, %fd25, %fd23;
	ld.global.f64 	%fd27, [%rd15+-40];
	ld.global.u32 	%r32, [%rd17+-20];
	mul.wide.s32 	%rd24, %r32, 8;
	add.s64 	%rd25, %rd1, %rd24;
	ld.global.f64 	%fd28, [%rd25];
	fma.rn.f64 	%fd29, %fd27, %fd28, %fd26;
	ld.global.f64 	%fd30, [%rd15+-32];
	ld.global.u32 	%r33, [%rd17+-16];
	mul.wide.s32 	%rd26, %r33, 8;
	add.s64 	%rd27, %rd1, %rd26;
	ld.global.f64 	%fd31, [%rd27];
	fma.rn.f64 	%fd32, %fd30, %fd31, %fd29;
	ld.global.f64 	%fd33, [%rd15+-24];
	ld.global.u32 	%r34, [%rd17+-12];
	mul.wide.s32 	%rd28, %r34, 8;
	add.s64 	%rd29, %rd1, %rd28;
	ld.global.f64 	%fd34, [%rd29];
	fma.rn.f64 	%fd35, %fd33, %fd34, %fd32;
	ld.global.f64 	%fd36, [%rd15+-16];
	ld.global.u32 	%r35, [%rd17+-8];
	mul.wide.s32 	%rd30, %r35, 8;
	add.s64 	%rd31, %rd1, %rd30;
	ld.global.f64 	%fd37, [%rd31];
	fma.rn.f64 	%fd38, %fd36, %fd37, %fd35;
	ld.global.f64 	%fd39, [%rd15+-8];
	ld.global.u32 	%r36, [%rd17+-4];
	mul.wide.s32 	%rd32, %r36, 8;
	add.s64 	%rd33, %rd1, %rd32;
	ld.global.f64 	%fd40, [%rd33];
	fma.rn.f64 	%fd41, %fd39, %fd40, %fd38;
	ld.global.f64 	%fd42, [%rd15];
	ld.global.u32 	%r37, [%rd17];
	mul.wide.s32 	%rd34, %r37, 8;
	add.s64 	%rd35, %rd1, %rd34;
	ld.global.f64 	%fd43, [%rd35];
	fma.rn.f64 	%fd44, %fd42, %fd43, %fd41;
	ld.global.f64 	%fd45, [%rd15+8];
	ld.global.u32 	%r38, [%rd17+4];
	mul.wide.s32 	%rd36, %r38, 8;
	add.s64 	%rd37, %rd1, %rd36;
	ld.global.f64 	%fd46, [%rd37];
	fma.rn.f64 	%fd47, %fd45, %fd46, %fd44;
	ld.global.f64 	%fd48, [%rd15+16];
	ld.global.u32 	%r39, [%rd17+8];
	mul.wide.s32 	%rd38, %r39, 8;
	add.s64 	%rd39, %rd1, %rd38;
	ld.global.f64 	%fd49, [%rd39];
	fma.rn.f64 	%fd50, %fd48, %fd49, %fd47;
	ld.global.f64 	%fd51, [%rd15+24];
	ld.global.u32 	%r40, [%rd17+12];
	mul.wide.s32 	%rd40, %r40, 8;
	add.s64 	%rd41, %rd1, %rd40;
	ld.global.f64 	%fd52, [%rd41];
	fma.rn.f64 	%fd53, %fd51, %fd52, %fd50;
	ld.global.f64 	%fd54, [%rd15+32];
	ld.global.u32 	%r41, [%rd17+16];
	mul.wide.s32 	%rd42, %r41, 8;
	add.s64 	%rd43, %rd1, %rd42;
	ld.global.f64 	%fd55, [%rd43];
	fma.rn.f64 	%fd56, %fd54, %fd55, %fd53;
	ld.global.f64 	%fd57, [%rd15+40];
	ld.global.u32 	%r42, [%rd17+20];
	mul.wide.s32 	%rd44, %r42, 8;
	add.s64 	%rd45, %rd1, %rd44;
	ld.global.f64 	%fd58, [%rd45];
	fma.rn.f64 	%fd59, %fd57, %fd58, %fd56;
	ld.global.f64 	%fd60, [%rd15+48];
	ld.global.u32 	%r43, [%rd17+24];
	mul.wide.s32 	%rd46, %r43, 8;
	add.s64 	%rd47, %rd1, %rd46;
	ld.global.f64 	%fd61, [%rd47];
	fma.rn.f64 	%fd62, %fd60, %fd61, %fd59;
	ld.global.f64 	%fd63, [%rd15+56];
	ld.global.u32 	%r44, [%rd17+28];
	mul.wide.s32 	%rd48, %r44, 8;
	add.s64 	%rd49, %rd1, %rd48;
	ld.global.f64 	%fd64, [%rd49];
	fma.rn.f64 	%fd111, %fd63, %fd64, %fd62;
	add.s32 	%r60, %r60, 16;
	add.s32 	%r58, %r58, 16;
	setp.ne.s32 	%p4, %r58, 0;
	@%p4 bra 	$L__BB1_4;
$L__BB1_5:
	setp.eq.s32 	%p5, %r5, 0;
	@%p5 bra 	$L__BB1_14;
	and.b32  	%r12, %r4, 7;
	setp.lt.u32 	%p6, %r5, 8;
	@%p6 bra 	$L__BB1_8;
	mul.wide.s32 	%rd50, %r60, 8;
	add.s64 	%rd51, %rd3, %rd50;
	ld.global.f64 	%fd66, [%rd51];
	mul.wide.s32 	%rd52, %r60, 4;
	add.s64 	%rd53, %rd2, %rd52;
	ld.global.u32 	%r45, [%rd53];
	mul.wide.s32 	%rd54, %r45, 8;
	add.s64 	%rd55, %rd1, %rd54;
	ld.global.f64 	%fd67, [%rd55];
	fma.rn.f64 	%fd68, %fd66, %fd67, %fd111;
	ld.global.f64 	%fd69, [%rd51+8];
	ld.global.u32 	%r46, [%rd53+4];
	mul.wide.s32 	%rd56, %r46, 8;
	add.s64 	%rd57, %rd1, %rd56;
	ld.global.f64 	%fd70, [%rd57];
	fma.rn.f64 	%fd71, %fd69, %fd70, %fd68;
	ld.global.f64 	%fd72, [%rd51+16];
	ld.global.u32 	%r47, [%rd53+8];
	mul.wide.s32 	%rd58, %r47, 8;
	add.s64 	%rd59, %rd1, %rd58;
	ld.global.f64 	%fd73, [%rd59];
	fma.rn.f64 	%fd74, %fd72, %fd73, %fd71;
	ld.global.f64 	%fd75, [%rd51+24];
	ld.global.u32 	%r48, [%rd53+12];
	mul.wide.s32 	%rd60, %r48, 8;
	add.s64 	%rd61, %rd1, %rd60;
	ld.global.f64 	%fd76, [%rd61];
	fma.rn.f64 	%fd77, %fd75, %fd76, %fd74;
	ld.global.f64 	%fd78, [%rd51+32];
	ld.global.u32 	%r49, [%rd53+16];
	mul.wide.s32 	%rd62, %r49, 8;
	add.s64 	%rd63, %rd1, %rd62;
	ld.global.f64 	%fd79, [%rd63];
	fma.rn.f64 	%fd80, %fd78, %fd79, %fd77;
	ld.global.f64 	%fd81, [%rd51+40];
	ld.global.u32 	%r50, [%rd53+20];
	mul.wide.s32 	%rd64, %r50, 8;
	add.s64 	%rd65, %rd1, %rd64;
	ld.global.f64 	%fd82, [%rd65];
	fma.rn.f64 	%fd83, %fd81, %fd82, %fd80;
	ld.global.f64 	%fd84, [%rd51+48];
	ld.global.u32 	%r51, [%rd53+24];
	mul.wide.s32 	%rd66, %r51, 8;
	add.s64 	%rd67, %rd1, %rd66;
	ld.global.f64 	%fd85, [%rd67];
	fma.rn.f64 	%fd86, %fd84, %fd85, %fd83;
	ld.global.f64 	%fd87, [%rd51+56];
	ld.global.u32 	%r52, [%rd53+28];
	mul.wide.s32 	%rd68, %r52, 8;
	add.s64 	%rd69, %rd1, %rd68;
	ld.global.f64 	%fd88, [%rd69];
	fma.rn.f64 	%fd111, %fd87, %fd88, %fd86;
	add.s32 	%r60, %r60, 8;
$L__BB1_8:
	setp.eq.s32 	%p7, %r12, 0;
	@%p7 bra 	$L__BB1_14;
	and.b32  	%r15, %r4, 3;
	setp.lt.u32 	%p8, %r12, 4;
	@%p8 bra 	$L__BB1_11;
	mul.wide.s32 	%rd70, %r60, 8;
	add.s64 	%rd71, %rd3, %rd70;
	ld.global.f64 	%fd90, [%rd71];
	mul.wide.s32 	%rd72, %r60, 4;
	add.s64 	%rd73, %rd2, %rd72;
	ld.global.u32 	%r53, [%rd73];
	mul.wide.s32 	%rd74, %r53, 8;
	add.s64 	%rd75, %rd1, %rd74;
	ld.global.f64 	%fd91, [%rd75];
	fma.rn.f64 	%fd92, %fd90, %fd91, %fd111;
	ld.global.f64 	%fd93, [%rd71+8];
	ld.global.u32 	%r54, [%rd73+4];
	mul.wide.s32 	%rd76, %r54, 8;
	add.s64 	%rd77, %rd1, %rd76;
	ld.global.f64 	%fd94, [%rd77];
	fma.rn.f64 	%fd95, %fd93, %fd94, %fd92;
	ld.global.f64 	%fd96, [%rd71+16];
	ld.global.u32 	%r55, [%rd73+8];
	mul.wide.s32 	%rd78, %r55, 8;
	add.s64 	%rd79, %rd1, %rd78;
	ld.global.f64 	%fd97, [%rd79];
	fma.rn.f64 	%fd98, %fd96, %fd97, %fd95;
	ld.global.f64 	%fd99, [%rd71+24];
	ld.global.u32 	%r56, [%rd73+12];
	mul.wide.s32 	%rd80, %r56, 8;
	add.s64 	%rd81, %rd1, %rd80;
	ld.global.f64 	%fd100, [%rd81];
	fma.rn.f64 	%fd111, %fd99, %fd100, %fd98;
	add.s32 	%r60, %r60, 4;
$L__BB1_11:
	setp.eq.s32 	%p9, %r15, 0;
	@%p9 bra 	$L__BB1_14;
	neg.s32 	%r63, %r15;
$L__BB1_13:
	.pragma "nounroll";
	mul.wide.s32 	%rd82, %r60, 4;
	add.s64 	%rd83, %rd2, %rd82;
	mul.wide.s32 	%rd84, %r60, 8;
	add.s64 	%rd85, %rd3, %rd84;
	ld.global.f64 	%fd101, [%rd85];
	ld.global.u32 	%r57, [%rd83];
	mul.wide.s32 	%rd86, %r57, 8;
	add.s64 	%rd87, %rd1, %rd86;
	ld.global.f64 	%fd102, [%rd87];
	fma.rn.f64 	%fd111, %fd101, %fd102, %fd111;
	add.s32 	%r60, %r60, 1;
	add.s32 	%r63, %r63, 1;
	setp.ne.s32 	%p10, %r63, 0;
	@%p10 bra 	$L__BB1_13;
$L__BB1_14:
	cvta.to.global.u64 	%rd88, %rd7;
	mul.wide.s32 	%rd89, %r1, 8;
	add.s64 	%rd90, %rd88, %rd89;
	st.global.f64 	[%rd90], %fd111;
$L__BB1_15:
	ret;

}


// ===== COMPILED SASS (sm_100) =====

	.target	sm_100

	.elftype	@"ET_EXEC"


//--------------------- .note.nv.tkinfo           --------------------------
	.section	.note.nv.tkinfo,"",@"SHT_NOTE"
	.sectionflags	@"SHF_NOTE_NV_TKINFO"
	.tkinfo
        /*0018*/ 	.word	0x00000002
        /*0030*/ 	.string	""
        /*0030*/ 	.string	"ptxas"
        /*0030*/ 	.string	"Cuda compilation tools, release 13.0, V13.0.88"
        /*0030*/ 	.string	"Build cuda_13.0.r13.0/compiler.36424714_0"
        /*0030*/ 	.string	"-arch sm_100 -m 64 "



//--------------------- .note.nv.cuinfo           --------------------------
	.section	.note.nv.cuinfo,"",@"SHT_NOTE"
	.sectionflags	@"SHF_NOTE_NV_CUINFO"
        /*0018*/ 	.short	0x0002
        /*001a*/ 	.short	0x0064
        /*001c*/ 	.short	0x0082
	.zero		2


//--------------------- .nv.info                  --------------------------
	.section	.nv.info,"",@"SHT_CUDA_INFO"
	.align	4


	//----- nvinfo : EIATTR_REGCOUNT
	.align		4
        /*0000*/ 	.byte	0x04, 0x2f
        /*0002*/ 	.short	(.L_1 - .L_0)
	.align		4
.L_0:
        /*0004*/ 	.word	index@(dot_product_kernel)
        /*0008*/ 	.word	0x0000000e


	//----- nvinfo : EIATTR_FRAME_SIZE
	.align		4
.L_1:
        /*000c*/ 	.byte	0x04, 0x11
        /*000e*/ 	.short	(.L_3 - .L_2)
	.align		4
.L_2:
        /*0010*/ 	.word	index@(dot_product_kernel)
        /*0014*/ 	.word	0x00000000


	//----- nvinfo : EIATTR_REGCOUNT
	.align		4
.L_3:
        /*0018*/ 	.byte	0x04, 0x2f
        /*001a*/ 	.short	(.L_5 - .L_4)
	.align		4
.L_4:
        /*001c*/ 	.word	index@(csr_matvec_kernel)
        /*0020*/ 	.word	0x00000020


	//----- nvinfo : EIATTR_FRAME_SIZE
	.align		4
.L_5:
        /*0024*/ 	.byte	0x04, 0x11
        /*0026*/ 	.short	(.L_7 - .L_6)
	.align		4
.L_6:
        /*0028*/ 	.word	index@(csr_matvec_kernel)
        /*002c*/ 	.word	0x00000000


	//----- nvinfo : EIATTR_MIN_STACK_SIZE
	.align		4
.L_7:
        /*0030*/ 	.byte	0x04, 0x12
        /*0032*/ 	.short	(.L_9 - .L_8)
	.align		4
.L_8:
        /*0034*/ 	.word	index@(csr_matvec_kernel)
        /*0038*/ 	.word	0x00000000


	//----- nvinfo : EIATTR_MIN_STACK_SIZE
	.align		4
.L_9:
        /*003c*/ 	.byte	0x04, 0x12
        /*003e*/ 	.short	(.L_11 - .L_10)
	.align		4
.L_10:
        /*0040*/ 	.word	index@(dot_product_kernel)
        /*0044*/ 	.word	0x00000000
.L_11:


//--------------------- .nv.compat                --------------------------
	.section	.nv.compat,"",@"SHT_CUDA_COMPAT_INFO"
	.align	4
        /*0000*/ 	.byte	0x02, 0x09, 0x00, 0x00, 0x02, 0x02, 0x01, 0x00, 0x02, 0x05, 0x05, 0x00, 0x03, 0x07, 0x01, 0x01
        /*0010*/ 	.byte	0x02, 0x03, 0x00, 0x00, 0x02, 0x06, 0x01, 0x00, 0x04, 0x0b, 0x08, 0x00, 0x01, 0x00, 0x00, 0x00
        /*0020*/ 	.byte	0x00, 0x00, 0x00, 0x00


//--------------------- .nv.info.csr_matvec_kernel --------------------------
	.section	.nv.info.csr_matvec_kernel,"",@"SHT_CUDA_INFO"
	.sectionflags	@""
	.align	4


	//----- nvinfo : EIATTR_CUDA_API_VERSION
	.align		4
        /*0000*/ 	.byte	0x04, 0x37
        /*0002*/ 	.short	(.L_13 - .L_12)
.L_12:
        /*0004*/ 	.word	0x00000082


	//----- nvinfo : EIATTR_KPARAM_INFO
	.align		4
.L_13:
        /*0008*/ 	.byte	0x04, 0x17
        /*000a*/ 	.short	(.L_15 - .L_14)
.L_14:
        /*000c*/ 	.word	0x00000000
        /*0010*/ 	.short	0x0005
        /*0012*/ 	.short	0x0028
        /*0014*/ 	.byte	0x00, 0xf0, 0x11, 0x00


	//----- nvinfo : EIATTR_KPARAM_INFO
	.align		4
.L_15:
        /*0018*/ 	.byte	0x04, 0x17
        /*001a*/ 	.short	(.L_17 - .L_16)
.L_16:
        /*001c*/ 	.word	0x00000000
        /*0020*/ 	.short	0x0004
        /*0022*/ 	.short	0x0020
        /*0024*/ 	.byte	0x00, 0xf5, 0x21, 0x00


	//----- nvinfo : EIATTR_KPARAM_INFO
	.align		4
.L_17:
        /*0028*/ 	.byte	0x04, 0x17
        /*002a*/ 	.short	(.L_19 - .L_18)
.L_18:
        /*002c*/ 	.word	0x00000000
        /*0030*/ 	.short	0x0003
        /*0032*/ 	.short	0x0018
        /*0034*/ 	.byte	0x00, 0xf5, 0x21, 0x00


	//----- nvinfo : EIATTR_KPARAM_INFO
	.align		4
.L_19:
        /*0038*/ 	.byte	0x04, 0x17
        /*003a*/ 	.short	(.L_21 - .L_20)
.L_20:
        /*003c*/ 	.word	0x00000000
        /*0040*/ 	.short	0x0002
        /*0042*/ 	.short	0x0010
        /*0044*/ 	.byte	0x00, 0xf5, 0x21, 0x00


	//----- nvinfo : EIATTR_KPARAM_INFO
	.align		4
.L_21:
        /*0048*/ 	.byte	0x04, 0x17
        /*004a*/ 	.short	(.L_23 - .L_22)
.L_22:
        /*004c*/ 	.word	0x00000000
        /*0050*/ 	.short	0x0001
        /*0052*/ 	.short	0x0008
        /*0054*/ 	.byte	0x00, 0xf5, 0x21, 0x00


	//----- nvinfo : EIATTR_KPARAM_INFO
	.align		4
.L_23:
        /*0058*/ 	.byte	0x04, 0x17
        /*005a*/ 	.short	(.L_25 - .L_24)
.L_24:
        /*005c*/ 	.word	0x00000000
        /*0060*/ 	.short	0x0000
        /*0062*/ 	.short	0x0000
        /*0064*/ 	.byte	0x00, 0xf5, 0x21, 0x00


	//----- nvinfo : EIATTR_SPARSE_MMA_MASK
	.align		4
.L_25:
        /*0068*/ 	.byte	0x03, 0x50
        /*006a*/ 	.short	0x0000


	//----- nvinfo : EIATTR_MAXREG_COUNT
	.align		4
        /*006c*/ 	.byte	0x03, 0x1b
        /*006e*/ 	.short	0x00ff


	//----- nvinfo : EIATTR_MERCURY_ISA_VERSION
	.align		4
        /*0070*/ 	.byte	0x03, 0x5f
        /*0072*/ 	.short	0x0101


	//----- nvinfo : EIATTR_VRC_CTA_INIT_COUNT
	.align		4
        /*0074*/ 	.byte	0x02, 0x4a
	.zero		1
	.zero		1


	//----- nvinfo : EIATTR_EXIT_INSTR_OFFSETS
	.align		4
        /*0078*/ 	.byte	0x04, 0x1c
        /*007a*/ 	.short	(.L_27 - .L_26)


	//   ....[0]....
.L_26:
        /*007c*/ 	.word	0x00000070


	//   ....[1]....
        /*0080*/ 	.word	0x00000e50


	//----- nvinfo : EIATTR_CRS_STACK_SIZE
	.align		4
.L_27:
        /*0084*/ 	.byte	0x04, 0x1e
        /*0086*/ 	.short	(.L_29 - .L_28)
.L_28:
        /*0088*/ 	.word	0x00000000


	//----- nvinfo : EIATTR_CBANK_PARAM_SIZE
	.align		4
.L_29:
        /*008c*/ 	.byte	0x03, 0x19
        /*008e*/ 	.short	0x002c


	//----- nvinfo : EIATTR_PARAM_CBANK
	.align		4
        /*0090*/ 	.byte	0x04, 0x0a
        /*0092*/ 	.short	(.L_31 - .L_30)
	.align		4
.L_30:
        /*0094*/ 	.word	index@(.nv.constant0.csr_matvec_kernel)
        /*0098*/ 	.short	0x0380
        /*009a*/ 	.short	0x002c


	//----- nvinfo : EIATTR_SW_WAR
	.align		4
.L_31:
        /*009c*/ 	.byte	0x04, 0x36
        /*009e*/ 	.short	(.L_33 - .L_32)
.L_32:
        /*00a0*/ 	.word	0x00000008
.L_33:


//--------------------- .nv.info.dot_product_kernel --------------------------
	.section	.nv.info.dot_product_kernel,"",@"SHT_CUDA_INFO"
	.sectionflags	@""
	.align	4


	//----- nvinfo : EIATTR_CUDA_API_VERSION
	.align		4
        /*0000*/ 	.byte	0x04, 0x37
        /*0002*/ 	.short	(.L_35 - .L_34)
.L_34:
        /*0004*/ 	.word	0x00000082


	//----- nvinfo : EIATTR_KPARAM_INFO
	.align		4
.L_35:
        /*0008*/ 	.byte	0x04, 0x17
        /*000a*/ 	.short	(.L_37 - .L_36)
.L_36:
        /*000c*/ 	.word	0x00000000
        /*0010*/ 	.short	0x0004
        /*0012*/ 	.short	0x001c
        /*0014*/ 	.byte	0x00, 0xf0, 0x11, 0x00


	//----- nvinfo : EIATTR_KPARAM_INFO
	.align		4
.L_37:
        /*0018*/ 	.byte	0x04, 0x17
        /*001a*/ 	.short	(.L_39 - .L_38)
.L_38:
        /*001c*/ 	.word	0x00000000
        /*0020*/ 	.short	0x0003
        /*0022*/ 	.short	0x0018
        /*0024*/ 	.byte	0x00, 0xf0, 0x11, 0x00


	//----- nvinfo : EIATTR_KPARAM_INFO
	.align		4
.L_39:
        /*0028*/ 	.byte	0x04, 0x17
        /*002a*/ 	.short	(.L_41 - .L_40)
.L_40:
        /*002c*/ 	.word	0x00000000
        /*0030*/ 	.short	0x0002
        /*0032*/ 	.short	0x0010
        /*0034*/ 	.byte	0x00, 0xf5, 0x21, 0x00


	//----- nvinfo : EIATTR_KPARAM_INFO
	.align		4
.L_41:
        /*0038*/ 	.byte	0x04, 0x17
        /*003a*/ 	.short	(.L_43 - .L_42)
.L_42:
        /*003c*/ 	.word	0x00000000
        /*0040*/ 	.short	0x0001
        /*0042*/ 	.short	0x0008
        /*0044*/ 	.byte	0x00, 0xf5, 0x21, 0x00


	//----- nvinfo : EIATTR_KPARAM_INFO
	.align		4
.L_43:
        /*0048*/ 	.byte	0x04, 0x17
        /*004a*/ 	.short	(.L_45 - .L_44)
.L_44:
        /*004c*/ 	.word	0x00000000
        /*0050*/ 	.short	0x0000
        /*0052*/ 	.short	0x0000
        /*0054*/ 	.byte	0x00, 0xf5, 0x21, 0x00


	//----- nvinfo : EIATTR_SPARSE_MMA_MASK
	.align		4
.L_45:
        /*0058*/ 	.byte	0x03, 0x50
        /*005a*/ 	.short	0x0000


	//----- nvinfo : EIATTR_MAXREG_COUNT
	.align		4
        /*005c*/ 	.byte	0x03, 0x1b
        /*005e*/ 	.short	0x00ff


	//----- nvinfo : EIATTR_NUM_BARRIERS
	.align		4
        /*0060*/ 	.byte	0x02, 0x4c
        /*0062*/ 	.byte	0x01
	.zero		1


	//----- nvinfo : EIATTR_MERCURY_ISA_VERSION
	.align		4
        /*0064*/ 	.byte	0x03, 0x5f
        /*0066*/ 	.short	0x0101


	//----- nvinfo : EIATTR_VRC_CTA_INIT_COUNT
	.align		4
        /*0068*/ 	.byte	0x02, 0x4a
	.zero		1
	.zero		1


	//----- nvinfo : EIATTR_EXIT_INSTR_OFFSETS
	.align		4
        /*006c*/ 	.byte	0x04, 0x1c
        /*006e*/ 	.short	(.L_47 - .L_46)


	//   ....[0]....
.L_46:
        /*0070*/ 	.word	0x000000d0


	//   ....[1]....
        /*0074*/ 	.word	0x00000260


	//   ....[2]....
        /*0078*/ 	.word	0x000002e0


	//----- nvinfo : EIATTR_CBANK_PARAM_SIZE
	.align		4
.L_47:
        /*007c*/ 	.byte	0x03, 0x19
        /*007e*/ 	.short	0x0020


	//----- nvinfo : EIATTR_PARAM_CBANK
	.align		4
        /*0080*/ 	.byte	0x04, 0x0a
        /*0082*/ 	.short	(.L_49 - .L_48)
	.align		4
.L_48:
        /*0084*/ 	.word	index@(.nv.constant0.dot_product_kernel)
        /*0088*/ 	.short	0x0380
        /*008a*/ 	.short	0x0020


	//----- nvinfo : EIATTR_SW_WAR
	.align		4
.L_49:
        /*008c*/ 	.byte	0x04, 0x36
        /*008e*/ 	.short	(.L_51 - .L_50)
.L_50:
        /*0090*/ 	.word	0x00000008
.L_51:


//--------------------- .nv.callgraph             --------------------------
	.section	.nv.callgraph,"",@"SHT_CUDA_CALLGRAPH"
	.align	4
	.sectionentsize	8
	.align		4
        /*0000*/ 	.word	0x00000000
	.align		4
        /*0004*/ 	.word	0xffffffff
	.align		4
        /*0008*/ 	.word	0x00000000
	.align		4
        /*000c*/ 	.word	0xfffffffe
	.align		4
        /*0010*/ 	.word	0x00000000
	.align		4
        /*0014*/ 	.word	0xfffffffd
	.align		4
        /*0018*/ 	.word	0x00000000
	.align		4
        /*001c*/ 	.word	0xfffffffc


//--------------------- .text.csr_matvec_kernel   --------------------------
	.section	.text.csr_matvec_kernel,"ax",@progbits
	.align	128
        .global         csr_matvec_kernel
        .type           csr_matvec_kernel,@function
        .size           csr_matvec_kernel,(.L_x_14 - csr_matvec_kernel)
        .other          csr_matvec_kernel,@"STO_CUDA_ENTRY STV_DEFAULT"
csr_matvec_kernel:
.text.csr_matvec_kernel:
[----:B------:R-:W-:Y:S01]  /*0000*/  LDC R1, c[0x0][0x37c] ;  /* 0x0000df00ff017b82 */ /* 0x000fe20000000800 */
[----:B------:R-:W0:Y:S07]  /*0010*/  S2R R3, SR_TID.X ;  /* 0x0000000000037919 */ /* 0x000e2e0000002100 */
[----:B------:R-:W0:Y:S01]  /*0020*/  S2UR UR4, SR_CTAID.X ;  /* 0x00000000000479c3 */ /* 0x000e220000002500 */
[----:B------:R-:W1:Y:S07]  /*0030*/  LDCU UR5, c[0x0][0x3a8] ;  /* 0x00007500ff0577ac */ /* 0x000e6e0008000800 */
[----:B------:R-:W0:Y:S02]  /*0040*/  LDC R0, c[0x0][0x360] ;  /* 0x0000d800ff007b82 */ /* 0x000e240000000800 */
[----:B0-----:R-:W-:-:S05]  /*0050*/  IMAD R0, R0, UR4, R3 ;  /* 0x0000000400007c24 */ /* 0x001fca000f8e0203 */
[----:B-1----:R-:W-:-:S13]  /*0060*/  ISETP.GE.AND P0, PT, R0, UR5, PT ;  /* 0x0000000500007c0c */ /* 0x002fda000bf06270 */
[----:B------:R-:W-:Y:S05]  /*0070*/  @P0 EXIT ;  /* 0x000000000000094d */ /* 0x000fea0003800000 */
[----:B------:R-:W0:Y:S01]  /*0080*/  LDC.64 R2, c[0x0][0x390] ;  /* 0x0000e400ff027b82 */ /* 0x000e220000000a00 */
[----:B------:R-:W1:Y:S01]  /*0090*/  LDCU.64 UR4, c[0x0][0x358] ;  /* 0x00006b00ff0477ac */ /* 0x000e620008000a00 */
[----:B0-----:R-:W-:-:S05]  /*00a0*/  IMAD.WIDE R2, R0, 0x4, R2 ;  /* 0x0000000400027825 */ /* 0x001fca00078e0202 */
[----:B-1----:R-:W2:Y:S04]  /*00b0*/  LDG.E R4, desc[UR4][R2.64] ;  /* 0x0000000402047981 */ /* 0x002ea8000c1e1900 */
[----:B------:R-:W2:Y:S01]  /*00c0*/  LDG.E R5, desc[UR4][R2.64+0x4] ;  /* 0x0000040402057981 */ /* 0x000ea2000c1e1900 */
[----:B------:R-:W-:Y:S01]  /*00d0*/  BSSY.RECONVERGENT B0, `(.L_x_0) ;  /* 0x00000d4000007945 */ /* 0x000fe20003800200 */
[----:B------:R-:W-:Y:S02]  /*00e0*/  CS2R R26, SRZ ;  /* 0x00000000001a7805 */ /* 0x000fe4000001ff00 */
[----:B--2---:R-:W-:-:S13]  /*00f0*/  ISETP.GE.AND P0, PT, R4, R5, PT ;  /* 0x000000050400720c */ /* 0x004fda0003f06270 */
[----:B------:R-:W-:Y:S05]  /*0100*/  @P0 BRA `(.L_x_1) ;  /* 0x0000000c00400947 */ /* 0x000fea0003800000 */
[----:B------:R-:W-:Y:S01]  /*0110*/  MOV R2, R4 ;  /* 0x0000000400027202 */ /* 0x000fe20000000f00 */
[----:B------:R-:W-:Y:S01]  /*0120*/  BSSY.RECONVERGENT B1, `(.L_x_2) ;  /* 0x0000068000017945 */ /* 0x000fe20003800200 */
[----:B------:R-:W-:Y:S02]  /*0130*/  CS2R R26, SRZ ;  /* 0x00000000001a7805 */ /* 0x000fe4000001ff00 */
[CC--:B------:R-:W-:Y:S02]  /*0140*/  IADD3 R3, PT, PT, -R5.reuse, R2.reuse, RZ ;  /* 0x0000000205037210 */ /* 0x0c0fe40007ffe1ff */
[----:B------:R-:W-:Y:S02]  /*0150*/  IADD3 R4, PT, PT, R5, -R2, RZ ;  /* 0x8000000205047210 */ /* 0x000fe40007ffe0ff */
[----:B------:R-:W-:Y:S02]  /*0160*/  ISETP.GT.U32.AND P1, PT, R3, -0x10, PT ;  /* 0xfffffff00300780c */ /* 0x000fe40003f24070 */
[----:B------:R-:W-:-:S04]  /*0170*/  LOP3.LUT R5, R4, 0xf, RZ, 0xc0, !PT ;  /* 0x0000000f04057812 */ /* 0x000fc800078ec0ff */
[----:B------:R-:W-:-:S07]  /*0180*/  ISETP.NE.AND P0, PT, R5, RZ, PT ;  /* 0x000000ff0500720c */ /* 0x000fce0003f05270 */
[----:B------:R-:W-:Y:S06]  /*0190*/  @P1 BRA `(.L_x_3) ;  /* 0x0000000400801947 */ /* 0x000fec0003800000 */
[----:B------:R-:W0:Y:S01]  /*01a0*/  LDC.64 R6, c[0x0][0x380] ;  /* 0x0000e000ff067b82 */ /* 0x000e220000000a00 */
[----:B------:R-:W-:Y:S02]  /*01b0*/  LOP3.LUT R3, R4, 0xfffffff0, RZ, 0xc0, !PT ;  /* 0xfffffff004037812 */ /* 0x000fe400078ec0ff */
[----:B------:R-:W-:Y:S02]  /*01c0*/  CS2R R26, SRZ ;  /* 0x00000000001a7805 */ /* 0x000fe4000001ff00 */
[----:B------:R-:W-:-:S03]  /*01d0*/  IADD3 R3, PT, PT, -R3, RZ, RZ ;  /* 0x000000ff03037210 */ /* 0x000fc60007ffe1ff */
[----:B------:R-:W1:Y:S01]  /*01e0*/  LDC.64 R8, c[0x0][0x388] ;  /* 0x0000e200ff087b82 */ /* 0x000e620000000a00 */
[----:B0-----:R-:W-:-:S04]  /*01f0*/  IADD3 R6, P1, PT, R6, 0x40, RZ ;  /* 0x0000004006067810 */ /* 0x001fc80007f3e0ff */
[----:B------:R-:W-:Y:S02]  /*0200*/  IADD3.X R7, PT, PT, RZ, R7, RZ, P1, !PT ;  /* 0x00000007ff077210 */ /* 0x000fe40000ffe4ff */
[----:B-1----:R-:W-:-:S04]  /*0210*/  IADD3 R8, P2, PT, R8, 0x20, RZ ;  /* 0x0000002008087810 */ /* 0x002fc80007f5e0ff */
[----:B------:R-:W-:-:S09]  /*0220*/  IADD3.X R9, PT, PT, RZ, R9, RZ, P2, !PT ;  /* 0x00000009ff097210 */ /* 0x000fd200017fe4ff */
.L_x_4:
[C---:B------:R-:W-:Y:S01]  /*0230*/  IMAD.WIDE R28, R2.reuse, 0x4, R8 ;  /* 0x00000004021c7825 */ /* 0x040fe200078e0208 */
[----:B------:R-:W0:Y:S04]  /*0240*/  LDC.64 R12, c[0x0][0x398] ;  /* 0x0000e600ff0c7b82 */ /* 0x000e280000000a00 */
[----:B------:R-:W0:Y:S01]  /*0250*/  LDG.E R15, desc[UR4][R28.64+-0x20] ;  /* 0xffffe0041c0f7981 */ /* 0x000e22000c1e1900 */
[----:B------:R-:W-:-:S03]  /*0260*/  IMAD.WIDE R10, R2, 0x8, R6 ;  /* 0x00000008020a7825 */ /* 0x000fc600078e0206 */
[----:B------:R-:W2:Y:S04]  /*0270*/  LDG.E R25, desc[UR4][R28.64+-0x1c] ;  /* 0xffffe4041c197981 */ /* 0x000ea8000c1e1900 */
[----:B------:R-:W3:Y:S04]  /*0280*/  LDG.E.64 R16, desc[UR4][R10.64+-0x40] ;  /* 0xffffc0040a107981 */ /* 0x000ee8000c1e1b00 */
[----:B------:R-:W4:Y:S04]  /*0290*/  LDG.E R19, desc[UR4][R28.64+-0x18] ;  /* 0xffffe8041c137981 */ /* 0x000f28000c1e1900 */
[----:B------:R-:W5:Y:S04]  /*02a0*/  LDG.E.64 R22, desc[UR4][R10.64+-0x38] ;  /* 0xffffc8040a167981 */ /* 0x000f68000c1e1b00 */
[----:B------:R-:W5:Y:S01]  /*02b0*/  LDG.E.64 R20, desc[UR4][R10.64+-0x30] ;  /* 0xffffd0040a147981 */ /* 0x000f62000c1e1b00 */
[----:B0-----:R-:W-:-:S06]  /*02c0*/  IMAD.WIDE R14, R15, 0x8, R12 ;  /* 0x000000080f0e7825 */ /* 0x001fcc00078e020c */
[----:B------:R-:W3:Y:S01]  /*02d0*/  LDG.E.64 R14, desc[UR4][R14.64] ;  /* 0x000000040e0e7981 */ /* 0x000ee2000c1e1b00 */
[----:B--2---:R-:W-:-:S04]  /*02e0*/  IMAD.WIDE R24, R25, 0x8, R12 ;  /* 0x0000000819187825 */ /* 0x004fc800078e020c */
[----:B----4-:R-:W-:-:S06]  /*02f0*/  IMAD.WIDE R18, R19, 0x8, R12 ;  /* 0x0000000813127825 */ /* 0x010fcc00078e020c */
[----:B------:R-:W2:Y:S01]  /*0300*/  LDG.E.64 R18, desc[UR4][R18.64] ;  /* 0x0000000412127981 */ /* 0x000ea2000c1e1b00 */
[----:B---3--:R-:W-:-:S03]  /*0310*/  DFMA R26, R16, R14, R26 ;  /* 0x0000000e101a722b */ /* 0x008fc6000000001a */
[----:B------:R-:W5:Y:S04]  /*0320*/  LDG.E.64 R14, desc[UR4][R24.64] ;  /* 0x00000004180e7981 */ /* 0x000f68000c1e1b00 */
[----:B------:R-:W3:Y:S04]  /*0330*/  LDG.E R17, desc[UR4][R28.64+-0x14] ;  /* 0xffffec041c117981 */ /* 0x000ee8000c1e1900 */
[----:B------:R-:W4:Y:S01]  /*0340*/  LDG.E R25, desc[UR4][R28.64+-0xc] ;  /* 0xfffff4041c197981 */ /* 0x000f22000c1e1900 */
[----:B-----5:R-:W-:-:S03]  /*0350*/  DFMA R22, R22, R14, R26 ;  /* 0x0000000e1616722b */ /* 0x020fc6000000001a */
[----:B------:R-:W5:Y:S01]  /*0360*/  LDG.E R15, desc[UR4][R28.64+-0x10] ;  /* 0xfffff0041c0f7981 */ /* 0x000f62000c1e1900 */
[----:B---3--:R-:W-:-:S03]  /*0370*/  IMAD.WIDE R16, R17, 0x8, R12 ;  /* 0x0000000811107825 */ /* 0x008fc600078e020c */
[----:B------:R-:W3:Y:S01]  /*0380*/  LDG.E R27, desc[UR4][R28.64+-0x8] ;  /* 0xfffff8041c1b7981 */ /* 0x000ee2000c1e1900 */
[----:B--2---:R-:W-:-:S03]  /*0390*/  DFMA R18, R20, R18, R22 ;  /* 0x000000121412722b */ /* 0x004fc60000000016 */
[----:B------:R-:W2:Y:S04]  /*03a0*/  LDG.E.64 R22, desc[UR4][R10.64+-0x28] ;  /* 0xffffd8040a167981 */ /* 0x000ea8000c1e1b00 */
[----:B------:R-:W2:Y:S01]  /*03b0*/  LDG.E.64 R16, desc[UR4][R16.64] ;  /* 0x0000000410107981 */ /* 0x000ea2000c1e1b00 */
[----:B----4-:R-:W-:-:S05]  /*03c0*/  IMAD.WIDE R24, R25, 0x8, R12 ;  /* 0x0000000819187825 */ /* 0x010fca00078e020c */
[----:B------:R-:W4:Y:S04]  /*03d0*/  LDG.E.64 R20, desc[UR4][R24.64] ;  /* 0x0000000418147981 */ /* 0x000f28000c1e1b00 */
[----:B------:R-:W4:Y:S01]  /*03e0*/  LDG.E R25, desc[UR4][R28.64+0x4] ;  /* 0x000004041c197981 */ /* 0x000f22000c1e1900 */
[----:B-----5:R-:W-:-:S06]  /*03f0*/  IMAD.WIDE R14, R15, 0x8, R12 ;  /* 0x000000080f0e7825 */ /* 0x020fcc00078e020c */
[----:B------:R-:W5:Y:S01]  /*0400*/  LDG.E.64 R14, desc[UR4][R14.64] ;  /* 0x000000040e0e7981 */ /* 0x000f62000c1e1b00 */
[----:B--2---:R-:W-:-:S03]  /*0410*/  DFMA R22, R22, R16, R18 ;  /* 0x000000101616722b */ /* 0x004fc60000000012 */
[----:B------:R-:W5:Y:S04]  /*0420*/  LDG.E.64 R18, desc[UR4][R10.64+-0x20] ;  /* 0xffffe0040a127981 */ /* 0x000f68000c1e1b00 */
[----:B------:R-:W4:Y:S01]  /*0430*/  LDG.E.64 R16, desc[UR4][R10.64+-0x18] ;  /* 0xffffe8040a107981 */ /* 0x000f22000c1e1b00 */
[----:B---3--:R-:W-:Y:S01]  /*0440*/  IMAD.WIDE R26, R27, 0x8, R12 ;  /* 0x000000081b1a7825 */ /* 0x008fe200078e020c */
[----:B-----5:R-:W-:Y:S02]  /*0450*/  DFMA R18, R18, R14, R22 ;  /* 0x0000000e1212722b */ /* 0x020fe40000000016 */
[----:B------:R-:W2:Y:S04]  /*0460*/  LDG.E R15, desc[UR4][R28.64+-0x4] ;  /* 0xfffffc041c0f7981 */ /* 0x000ea8000c1e1900 */
[----:B------:R-:W3:Y:S02]  /*0470*/  LDG.E.64 R22, desc[UR4][R10.64+-0x10] ;  /* 0xfffff0040a167981 */ /* 0x000ee4000c1e1b00 */
[----:B----4-:R-:W-:-:S02]  /*0480*/  DFMA R20, R16, R20, R18 ;  /* 0x000000141014722b */ /* 0x010fc40000000012 */
[----:B------:R-:W3:Y:S04]  /*0490*/  LDG.E.64 R16, desc[UR4][R26.64] ;  /* 0x000000041a107981 */ /* 0x000ee8000c1e1b00 */
[----:B------:R-:W4:Y:S04]  /*04a0*/  LDG.E R19, desc[UR4][R28.64] ;  /* 0x000000041c137981 */ /* 0x000f28000c1e1900 */
[----:B------:R-:W5:Y:S01]  /*04b0*/  LDG.E R27, desc[UR4][R28.64+0x8] ;  /* 0x000008041c1b7981 */ /* 0x000f62000c1e1900 */
[----:B--2---:R-:W-:Y:S01]  /*04c0*/  IMAD.WIDE R14, R15, 0x8, R12 ;  /* 0x000000080f0e7825 */ /* 0x004fe200078e020c */
[----:B---3--:R-:W-:-:S02]  /*04d0*/  DFMA R22, R22, R16, R20 ;  /* 0x000000101616722b */ /* 0x008fc40000000014 */
[----:B------:R-:W2:Y:S04]  /*04e0*/  LDG.E.64 R20, desc[UR4][R10.64+-0x8] ;  /* 0xfffff8040a147981 */ /* 0x000ea8000c1e1b00 */
[----:B------:R-:W2:Y:S01]  /*04f0*/  LDG.E.64 R16, desc[UR4][R14.64] ;  /* 0x000000040e107981 */ /* 0x000ea2000c1e1b00 */
[----:B----4-:R-:W-:-:S06]  /*0500*/  IMAD.WIDE R18, R19, 0x8, R12 ;  /* 0x0000000813127825 */ /* 0x010fcc00078e020c */
[----:B------:R-:W3:Y:S04]  /*0510*/  LDG.E.64 R18, desc[UR4][R18.64] ;  /* 0x0000000412127981 */ /* 0x000ee8000c1e1b00 */
[----:B------:R-:W3:Y:S01]  /*0520*/  LDG.E.64 R14, desc[UR4][R10.64] ;  /* 0x000000040a0e7981 */ /* 0x000ee2000c1e1b00 */
[----:B--2---:R-:W-:Y:S01]  /*0530*/  DFMA R20, R20, R16, R22 ;  /* 0x000000101414722b */ /* 0x004fe20000000016 */
[--C-:B------:R-:W-:Y:S02]  /*0540*/  IMAD.WIDE R16, R25, 0x8, R12.reuse ;  /* 0x0000000819107825 */ /* 0x100fe400078e020c */
[----:B------:R-:W2:Y:S02]  /*0550*/  LDG.E.64 R22, desc[UR4][R10.64+0x18] ;  /* 0x000018040a167981 */ /* 0x000ea4000c1e1b00 */
[----:B-----5:R-:W-:-:S02]  /*0560*/  IMAD.WIDE R26, R27, 0x8, R12 ;  /* 0x000000081b1a7825 */ /* 0x020fc400078e020c */
[----:B------:R-:W4:Y:S01]  /*0570*/  LDG.E R25, desc[UR4][R28.64+0x10] ;  /* 0x000010041c197981 */ /* 0x000f22000c1e1900 */
[----:B---3--:R-:W-:-:S03]  /*0580*/  DFMA R18, R14, R18, R20 ;  /* 0x000000120e12722b */ /* 0x008fc60000000014 */
[----:B------:R-:W3:Y:S04]  /*0590*/  LDG.E.64 R16, desc[UR4][R16.64] ;  /* 0x0000000410107981 */ /* 0x000ee8000c1e1b00 */
[----:B------:R-:W3:Y:S04]  /*05a0*/  LDG.E.64 R20, desc[UR4][R10.64+0x8] ;  /* 0x000008040a147981 */ /* 0x000ee8000c1e1b00 */
[----:B------:R-:W5:Y:S01]  /*05b0*/  LDG.E R15, desc[UR4][R28.64+0xc] ;  /* 0x00000c041c0f7981 */ /* 0x000f62000c1e1900 */
[----:B---3--:R-:W-:-:S03]  /*05c0*/  DFMA R20, R20, R16, R18 ;  /* 0x000000101414722b */ /* 0x008fc60000000012 */
[----:B------:R-:W3:Y:S01]  /*05d0*/  LDG.E.64 R18, desc[UR4][R10.64+0x10] ;  /* 0x000010040a127981 */ /* 0x000ee2000c1e1b00 */
[----:B-----5:R-:W-:-:S03]  /*05e0*/  IMAD.WIDE R14, R15, 0x8, R12 ;  /* 0x000000080f0e7825 */ /* 0x020fc600078e020c */
[----:B------:R-:W3:Y:S04]  /*05f0*/  LDG.E.64 R16, desc[UR4][R26.64] ;  /* 0x000000041a107981 */ /* 0x000ee8000c1e1b00 */
[----:B------:R-:W2:Y:S04]  /*0600*/  LDG.E.64 R14, desc[UR4][R14.64] ;  /* 0x000000040e0e7981 */ /* 0x000ea8000c1e1b00 */
[----:B------:R-:W5:Y:S01]  /*0610*/  LDG.E R27, desc[UR4][R28.64+0x18] ;  /* 0x000018041c1b7981 */ /* 0x000f62000c1e1900 */
[----:B---3--:R-:W-:-:S03]  /*0620*/  DFMA R18, R18, R16, R20 ;  /* 0x000000101212722b */ /* 0x008fc60000000014 */
[----:B------:R-:W3:Y:S01]  /*0630*/  LDG.E R21, desc[UR4][R28.64+0x14] ;  /* 0x000014041c157981 */ /* 0x000ee2000c1e1900 */
[----:B----4-:R-:W-:-:S03]  /*0640*/  IMAD.WIDE R16, R25, 0x8, R12 ;  /* 0x0000000819107825 */ /* 0x010fc600078e020c */
[----:B------:R-:W4:Y:S01]  /*0650*/  LDG.E R25, desc[UR4][R28.64+0x1c] ;  /* 0x00001c041c197981 */ /* 0x000f22000c1e1900 */
[----:B--2---:R-:W-:-:S03]  /*0660*/  DFMA R22, R22, R14, R18 ;  /* 0x0000000e1616722b */ /* 0x004fc60000000012 */
[----:B------:R-:W2:Y:S04]  /*0670*/  LDG.E.64 R14, desc[UR4][R10.64+0x20] ;  /* 0x000020040a0e7981 */ /* 0x000ea8000c1e1b00 */
[----:B------:R-:W2:Y:S04]  /*0680*/  LDG.E.64 R16, desc[UR4][R16.64] ;  /* 0x0000000410107981 */ /* 0x000ea8000c1e1b00 */
[----:B------:R-:W4:Y:S01]  /*0690*/  LDG.E.64 R18, desc[UR4][R10.64+0x28] ;  /* 0x000028040a127981 */ /* 0x000f22000c1e1b00 */
[----:B---3--:R-:W-:-:S06]  /*06a0*/  IMAD.WIDE R20, R21, 0x8, R12 ;  /* 0x0000000815147825 */ /* 0x008fcc00078e020c */
[----:B------:R-:W3:Y:S01]  /*06b0*/  LDG.E.64 R20, desc[UR4][R20.64] ;  /* 0x0000000414147981 */ /* 0x000ee2000c1e1b00 */
[----:B--2---:R-:W-:Y:S01]  /*06c0*/  DFMA R14, R14, R16, R22 ;  /* 0x000000100e0e722b */ /* 0x004fe20000000016 */
[--C-:B-----5:R-:W-:Y:S02]  /*06d0*/  IMAD.WIDE R22, R27, 0x8, R12.reuse ;  /* 0x000000081b167825 */ /* 0x120fe400078e020c */
[----:B------:R-:W2:Y:S02]  /*06e0*/  LDG.E.64 R16, desc[UR4][R10.64+0x30] ;  /* 0x000030040a107981 */ /* 0x000ea4000c1e1b00 */
[----:B----4-:R-:W-:Y:S02]  /*06f0*/  IMAD.WIDE R12, R25, 0x8, R12 ;  /* 0x00000008190c7825 */ /* 0x010fe400078e020c */
[----:B------:R-:W4:Y:S04]  /*0700*/  LDG.E.64 R26, desc[UR4][R10.64+0x38] ;  /* 0x000038040a1a7981 */ /* 0x000f28000c1e1b00 */
[----:B------:R-:W2:Y:S04]  /*0710*/  LDG.E.64 R22, desc[UR4][R22.64] ;  /* 0x0000000416167981 */ /* 0x000ea8000c1e1b00 */
[----:B------:R-:W4:Y:S01]  /*0720*/  LDG.E.64 R12, desc[UR4][R12.64] ;  /* 0x000000040c0c7981 */ /* 0x000f22000c1e1b00 */
[----:B------:R-:W-:-:S04]  /*0730*/  IADD3 R3, PT, PT, R3, 0x10, RZ ;  /* 0x0000001003037810 */ /* 0x000fc80007ffe0ff */
[----:B------:R-:W-:Y:S02]  /*0740*/  ISETP.NE.AND P1, PT, R3, RZ, PT ;  /* 0x000000ff0300720c */ /* 0x000fe40003f25270 */
[----:B------:R-:W-:Y:S01]  /*0750*/  IADD3 R2, PT, PT, R2, 0x10, RZ ;  /* 0x0000001002027810 */ /* 0x000fe20007ffe0ff */
[----:B---3--:R-:W-:-:S08]  /*0760*/  DFMA R14, R18, R20, R14 ;  /* 0x00000014120e722b */ /* 0x008fd0000000000e */
[----:B--2---:R-:W-:-:S08]  /*0770*/  DFMA R14, R16, R22, R14 ;  /* 0x00000016100e722b */ /* 0x004fd0000000000e */
[----:B----4-:R-:W-:Y:S01]  /*0780*/  DFMA R26, R26, R12, R14 ;  /* 0x0000000c1a1a722b */ /* 0x010fe2000000000e */
[----:B------:R-:W-:Y:S10]  /*0790*/  @P1 BRA `(.L_x_4) ;  /* 0xfffffff800a41947 */ /* 0x000ff4000383ffff */
.L_x_3:
[----:B------:R-:W-:Y:S05]  /*07a0*/  BSYNC.RECONVERGENT B1 ;  /* 0x0000000000017941 */ /* 0x000fea0003800200 */
.L_x_2:
[----:B------:R-:W-:Y:S05]  /*07b0*/  @!P0 BRA `(.L_x_1) ;  /* 0x0000000400948947 */ /* 0x000fea0003800000 */
[----:B------:R-:W-:Y:S01]  /*07c0*/  ISETP.GE.U32.AND P0, PT, R5, 0x8, PT ;  /* 0x000000080500780c */ /* 0x000fe20003f06070 */
[----:B------:R-:W-:Y:S01]  /*07d0*/  BSSY.RECONVERGENT B1, `(.L_x_5) ;  /* 0x0000032000017945 */ /* 0x000fe20003800200 */
[----:B------:R-:W-:-:S04]  /*07e0*/  LOP3.LUT R3, R4, 0x7, RZ, 0xc0, !PT ;  /* 0x0000000704037812 */ /* 0x000fc800078ec0ff */
[----:B------:R-:W-:-:S07]  /*07f0*/  ISETP.NE.AND P1, PT, R3, RZ, PT ;  /* 0x000000ff0300720c */ /* 0x000fce0003f25270 */
[----:B------:R-:W-:Y:S06]  /*0800*/  @!P0 BRA `(.L_x_6) ;  /* 0x0000000000b88947 */ /* 0x000fec0003800000 */
[----:B------:R-:W0:Y:S08]  /*0810*/  LDC.64 R28, c[0x0][0x388] ;  /* 0x0000e200ff1c7b82 */ /* 0x000e300000000a00 */
[----:B------:R-:W1:Y:S08]  /*0820*/  LDC.64 R6, c[0x0][0x380] ;  /* 0x0000e000ff067b82 */ /* 0x000e700000000a00 */
[----:B------:R-:W2:Y:S01]  /*0830*/  LDC.64 R8, c[0x0][0x398] ;  /* 0x0000e600ff087b82 */ /* 0x000ea20000000a00 */
[----:B0-----:R-:W-:-:S05]  /*0840*/  IMAD.WIDE R28, R2, 0x4, R28 ;  /* 0x00000004021c7825 */ /* 0x001fca00078e021c */
[----:B------:R-:W2:Y:S04]  /*0850*/  LDG.E R25, desc[UR4][R28.64] ;  /* 0x000000041c197981 */ /* 0x000ea8000c1e1900 */
[----:B------:R-:W3:Y:S01]  /*0860*/  LDG.E R23, desc[UR4][R28.64+0x4] ;  /* 0x000004041c177981 */ /* 0x000ee2000c1e1900 */
[----:B-1----:R-:W-:-:S03]  /*0870*/  IMAD.WIDE R6, R2, 0x8, R6 ;  /* 0x0000000802067825 */ /* 0x002fc600078e0206 */
[----:B------:R-:W4:Y:S04]  /*0880*/  LDG.E R21, desc[UR4][R28.64+0x8] ;  /* 0x000008041c157981 */ /* 0x000f28000c1e1900 */
[----:B------:R-:W5:Y:S04]  /*0890*/  LDG.E.64 R16, desc[UR4][R6.64] ;  /* 0x0000000406107981 */ /* 0x000f68000c1e1b00 */
[----:B------:R-:W5:Y:S04]  /*08a0*/  LDG.E R11, desc[UR4][R28.64+0xc] ;  /* 0x00000c041c0b7981 */ /* 0x000f68000c1e1900 */
[----:B------:R-:W5:Y:S04]  /*08b0*/  LDG.E.64 R12, desc[UR4][R6.64+0x8] ;  /* 0x00000804060c7981 */ /* 0x000f68000c1e1b00 */
[----:B------:R-:W5:Y:S04]  /*08c0*/  LDG.E R15, desc[UR4][R28.64+0x10] ;  /* 0x000010041c0f7981 */ /* 0x000f68000c1e1900 */
[----:B------:R-:W5:Y:S01]  /*08d0*/  LDG.E R5, desc[UR4][R28.64+0x1c] ;  /* 0x00001c041c057981 */ /* 0x000f62000c1e1900 */
[----:B--2---:R-:W-:-:S05]  /*08e0*/  IMAD.WIDE R24, R25, 0x8, R8 ;  /* 0x0000000819187825 */ /* 0x004fca00078e0208 */
[----:B------:R-:W2:Y:S01]  /*08f0*/  LDG.E.64 R18, desc[UR4][R24.64] ;  /* 0x0000000418127981 */ /* 0x000ea2000c1e1b00 */
[----:B---3--:R-:W-:-:S06]  /*0900*/  IMAD.WIDE R22, R23, 0x8, R8 ;  /* 0x0000000817167825 */ /* 0x008fcc00078e0208 */
[----:B------:R-:W3:Y:S01]  /*0910*/  LDG.E.64 R22, desc[UR4][R22.64] ;  /* 0x0000000416167981 */ /* 0x000ee2000c1e1b00 */
[----:B----4-:R-:W-:-:S03]  /*0920*/  IMAD.WIDE R20, R21, 0x8, R8 ;  /* 0x0000000815147825 */ /* 0x010fc600078e0208 */
[----:B------:R-:W4:Y:S04]  /*0930*/  LDG.E R25, desc[UR4][R28.64+0x18] ;  /* 0x000018041c197981 */ /* 0x000f28000c1e1900 */
[----:B------:R-:W4:Y:S01]  /*0940*/  LDG.E.64 R20, desc[UR4][R20.64] ;  /* 0x0000000414147981 */ /* 0x000f22000c1e1b00 */
[----:B-----5:R-:W-:-:S06]  /*0950*/  IMAD.WIDE R10, R11, 0x8, R8 ;  /* 0x000000080b0a7825 */ /* 0x020fcc00078e0208 */
[----:B------:R-:W5:Y:S01]  /*0960*/  LDG.E.64 R10, desc[UR4][R10.64] ;  /* 0x000000040a0a7981 */ /* 0x000f62000c1e1b00 */
[----:B--2---:R-:W-:-:S03]  /*0970*/  DFMA R16, R16, R18, R26 ;  /* 0x000000121010722b */ /* 0x004fc6000000001a */
[----:B------:R-:W2:Y:S04]  /*0980*/  LDG.E.64 R18, desc[UR4][R6.64+0x10] ;  /* 0x0000100406127981 */ /* 0x000ea8000c1e1b00 */
[----:B------:R-:W5:Y:S01]  /*0990*/  LDG.E R27, desc[UR4][R28.64+0x14] ;  /* 0x000014041c1b7981 */ /* 0x000f62000c1e1900 */
[----:B---3--:R-:W-:-:S03]  /*09a0*/  DFMA R22, R12, R22, R16 ;  /* 0x000000160c16722b */ /* 0x008fc60000000010 */
[----:B------:R-:W3:Y:S01]  /*09b0*/  LDG.E.64 R12, desc[UR4][R6.64+0x18] ;  /* 0x00001804060c7981 */ /* 0x000ee2000c1e1b00 */
[----:B------:R-:W-:-:S03]  /*09c0*/  IMAD.WIDE R14, R15, 0x8, R8 ;  /* 0x000000080f0e7825 */ /* 0x000fc600078e0208 */
[----:B------:R-:W3:Y:S04]  /*09d0*/  LDG.E.64 R16, desc[UR4][R6.64+0x20] ;  /* 0x0000200406107981 */ /* 0x000ee8000c1e1b00 */
[----:B------:R-:W3:Y:S01]  /*09e0*/  LDG.E.64 R14, desc[UR4][R14.64] ;  /* 0x000000040e0e7981 */ /* 0x000ee2000c1e1b00 */
[----:B----4-:R-:W-:-:S06]  /*09f0*/  IMAD.WIDE R24, R25, 0x8, R8 ;  /* 0x0000000819187825 */ /* 0x010fcc00078e0208 */
[----:B------:R-:W4:Y:S01]  /*0a00*/  LDG.E.64 R24, desc[UR4][R24.64] ;  /* 0x0000000418187981 */ /* 0x000f22000c1e1b00 */
[----:B--2---:R-:W-:-:S03]  /*0a10*/  DFMA R18, R18, R20, R22 ;  /* 0x000000141212722b */ /* 0x004fc60000000016 */
[----:B------:R-:W2:Y:S01]  /*0a20*/  LDG.E.64 R20, desc[UR4][R6.64+0x28] ;  /* 0x0000280406147981 */ /* 0x000ea2000c1e1b00 */
[----:B-----5:R-:W-:-:S03]  /*0a30*/  IMAD.WIDE R22, R27, 0x8, R8 ;  /* 0x000000081b167825 */ /* 0x020fc600078e0208 */
[----:B------:R-:W5:Y:S04]  /*0a40*/  LDG.E.64 R26, desc[UR4][R6.64+0x38] ;  /* 0x00003804061a7981 */ /* 0x000f68000c1e1b00 */
[----:B------:R-:W2:Y:S01]  /*0a50*/  LDG.E.64 R22, desc[UR4][R22.64] ;  /* 0x0000000416167981 */ /* 0x000ea2000c1e1b00 */
[----:B---3--:R-:W-:Y:S01]  /*0a60*/  DFMA R12, R12, R10, R18 ;  /* 0x0000000a0c0c722b */ /* 0x008fe20000000012 */
[----:B------:R-:W-:Y:S02]  /*0a70*/  IMAD.WIDE R8, R5, 0x8, R8 ;  /* 0x0000000805087825 */ /* 0x000fe400078e0208 */
[----:B------:R-:W4:Y:S04]  /*0a80*/  LDG.E.64 R10, desc[UR4][R6.64+0x30] ;  /* 0x00003004060a7981 */ /* 0x000f28000c1e1b00 */
[----:B------:R-:W5:Y:S01]  /*0a90*/  LDG.E.64 R8, desc[UR4][R8.64] ;  /* 0x0000000408087981 */ /* 0x000f62000c1e1b00 */
[----:B------:R-:W-:Y:S01]  /*0aa0*/  DFMA R12, R16, R14, R12 ;  /* 0x0000000e100c722b */ /* 0x000fe2000000000c */
[----:B------:R-:W-:-:S07]  /*0ab0*/  IADD3 R2, PT, PT, R2, 0x8, RZ ;  /* 0x0000000802027810 */ /* 0x000fce0007ffe0ff */
[----:B--2---:R-:W-:-:S08]  /*0ac0*/  DFMA R12, R20, R22, R12 ;  /* 0x00000016140c722b */ /* 0x004fd0000000000c */
[----:B----4-:R-:W-:-:S08]  /*0ad0*/  DFMA R10, R10, R24, R12 ;  /* 0x000000180a0a722b */ /* 0x010fd0000000000c */
[----:B-----5:R-:W-:-:S11]  /*0ae0*/  DFMA R26, R26, R8, R10 ;  /* 0x000000081a1a722b */ /* 0x020fd6000000000a */
.L_x_6:
[----:B------:R-:W-:Y:S05]  /*0af0*/  BSYNC.RECONVERGENT B1 ;  /* 0x0000000000017941 */ /* 0x000fea0003800200 */
.L_x_5:
        /* <DEDUP_REMOVED lines=10> */
[----:B------:R-:W1:Y:S04]  /*0ba0*/  LDG.E R15, desc[UR4][R4.64] ;  /* 0x00000004040f7981 */ /* 0x000e68000c1e1900 */
[----:B------:R-:W3:Y:S04]  /*0bb0*/  LDG.E R11, desc[UR4][R4.64+0x4] ;  /* 0x00000404040b7981 */ /* 0x000ee8000c1e1900 */
[----:B------:R-:W4:Y:S04]  /*0bc0*/  LDG.E R7, desc[UR4][R4.64+0x8] ;  /* 0x0000080404077981 */ /* 0x000f28000c1e1900 */
[----:B------:R-:W5:Y:S01]  /*0bd0*/  LDG.E R3, desc[UR4][R4.64+0xc] ;  /* 0x00000c0404037981 */ /* 0x000f62000c1e1900 */
[----:B--2---:R-:W-:-:S05]  /*0be0*/  IMAD.WIDE R20, R2, 0x8, R20 ;  /* 0x0000000802147825 */ /* 0x004fca00078e0214 */
[----:B------:R-:W2:Y:S04]  /*0bf0*/  LDG.E.64 R12, desc[UR4][R20.64] ;  /* 0x00000004140c7981 */ /* 0x000ea8000c1e1b00 */
[----:B------:R-:W2:Y:S04]  /*0c00*/  LDG.E.64 R8, desc[UR4][R20.64+0x8] ;  /* 0x0000080414087981 */ /* 0x000ea8000c1e1b00 */
[----:B------:R-:W2:Y:S01]  /*0c10*/  LDG.E.64 R4, desc[UR4][R20.64+0x10] ;  /* 0x0000100414047981 */ /* 0x000ea2000c1e1b00 */
[----:B-1----:R-:W-:-:S04]  /*0c20*/  IMAD.WIDE R14, R15, 0x8, R18 ;  /* 0x000000080f0e7825 */ /* 0x002fc800078e0212 */
[--C-:B---3--:R-:W-:Y:S02]  /*0c30*/  IMAD.WIDE R10, R11, 0x8, R18.reuse ;  /* 0x000000080b0a7825 */ /* 0x108fe400078e0212 */
[----:B------:R-:W2:Y:S02]  /*0c40*/  LDG.E.64 R14, desc[UR4][R14.64] ;  /* 0x000000040e0e7981 */ /* 0x000ea4000c1e1b00 */
[--C-:B----4-:R-:W-:Y:S02]  /*0c50*/  IMAD.WIDE R6, R7, 0x8, R18.reuse ;  /* 0x0000000807067825 */ /* 0x110fe400078e0212 */
[----:B------:R-:W3:Y:S02]  /*0c60*/  LDG.E.64 R10, desc[UR4][R10.64] ;  /* 0x000000040a0a7981 */ /* 0x000ee4000c1e1b00 */
[----:B-----5:R-:W-:Y:S02]  /*0c70*/  IMAD.WIDE R22, R3, 0x8, R18 ;  /* 0x0000000803167825 */ /* 0x020fe400078e0212 */
[----:B------:R-:W4:Y:S04]  /*0c80*/  LDG.E.64 R6, desc[UR4][R6.64] ;  /* 0x0000000406067981 */ /* 0x000f28000c1e1b00 */
[----:B------:R-:W5:Y:S04]  /*0c90*/  LDG.E.64 R18, desc[UR4][R20.64+0x18] ;  /* 0x0000180414127981 */ /* 0x000f68000c1e1b00 */
[----:B------:R-:W5:Y:S01]  /*0ca0*/  LDG.E.64 R22, desc[UR4][R22.64] ;  /* 0x0000000416167981 */ /* 0x000f62000c1e1b00 */
[----:B------:R-:W-:Y:S01]  /*0cb0*/  IADD3 R2, PT, PT, R2, 0x4, RZ ;  /* 0x0000000402027810 */ /* 0x000fe20007ffe0ff */
[----:B--2---:R-:W-:-:S08]  /*0cc0*/  DFMA R12, R12, R14, R26 ;  /* 0x0000000e0c0c722b */ /* 0x004fd0000000001a */
[----:B---3--:R-:W-:-:S08]  /*0cd0*/  DFMA R8, R8, R10, R12 ;  /* 0x0000000a0808722b */ /* 0x008fd0000000000c */
[----:B----4-:R-:W-:-:S08]  /*0ce0*/  DFMA R4, R4, R6, R8 ;  /* 0x000000060404722b */ /* 0x010fd00000000008 */
[----:B-----5:R-:W-:-:S11]  /*0cf0*/  DFMA R26, R18, R22, R4 ;  /* 0x00000016121a722b */ /* 0x020fd60000000004 */
.L_x_8:
[----:B------:R-:W-:Y:S05]  /*0d00*/  BSYNC.RECONVERGENT B1 ;  /* 0x0000000000017941 */ /* 0x000fea0003800200 */
.L_x_7:
[----:B------:R-:W-:Y:S05]  /*0d10*/  @!P1 BRA `(.L_x_1) ;  /* 0x00000000003c9947 */ /* 0x000fea0003800000 */
[----:B------:R-:W0:Y:S01]  /*0d20*/  LDC.64 R14, c[0x0][0x398] ;  /* 0x0000e600ff0e7b82 */ /* 0x000e220000000a00 */
[----:B------:R-:W-:-:S07]  /*0d30*/  IADD3 R16, PT, PT, -R16, RZ, RZ ;  /* 0x000000ff10107210 */ /* 0x000fce0007ffe1ff */
[----:B------:R-:W1:Y:S08]  /*0d40*/  LDC.64 R12, c[0x0][0x380] ;  /* 0x0000e000ff0c7b82 */ /* 0x000e700000000a00 */
[----:B------:R-:W2:Y:S02]  /*0d50*/  LDC.64 R10, c[0x0][0x388] ;  /* 0x0000e200ff0a7b82 */ /* 0x000ea40000000a00 */
.L_x_9:
[----:B--2---:R-:W-:-:S06]  /*0d60*/  IMAD.WIDE R4, R2, 0x4, R10 ;  /* 0x0000000402047825 */ /* 0x004fcc00078e020a */
[----:B------:R-:W0:Y:S01]  /*0d70*/  LDG.E R5, desc[UR4][R4.64] ;  /* 0x0000000404057981 */ /* 0x000e22000c1e1900 */
[----:B-1----:R-:W-:-:S06]  /*0d80*/  IMAD.WIDE R6, R2, 0x8, R12 ;  /* 0x0000000802067825 */ /* 0x002fcc00078e020c */
[----:B------:R-:W2:Y:S01]  /*0d90*/  LDG.E.64 R6, desc[UR4][R6.64] ;  /* 0x0000000406067981 */ /* 0x000ea2000c1e1b00 */
[----:B------:R-:W-:Y:S01]  /*0da0*/  IADD3 R16, PT, PT, R16, 0x1, RZ ;  /* 0x0000000110107810 */ /* 0x000fe20007ffe0ff */
[----:B0-----:R-:W-:-:S06]  /*0db0*/  IMAD.WIDE R8, R5, 0x8, R14 ;  /* 0x0000000805087825 */ /* 0x001fcc00078e020e */
[----:B------:R-:W2:Y:S01]  /*0dc0*/  LDG.E.64 R8, desc[UR4][R8.64] ;  /* 0x0000000408087981 */ /* 0x000ea2000c1e1b00 */
[----:B------:R-:W-:Y:S02]  /*0dd0*/  ISETP.NE.AND P0, PT, R16, RZ, PT ;  /* 0x000000ff1000720c */ /* 0x000fe40003f05270 */
[----:B------:R-:W-:Y:S01]  /*0de0*/  IADD3 R2, PT, PT, R2, 0x1, RZ ;  /* 0x0000000102027810 */ /* 0x000fe20007ffe0ff */
[----:B--2---:R-:W-:-:S10]  /*0df0*/  DFMA R26, R6, R8, R26 ;  /* 0x00000008061a722b */ /* 0x004fd4000000001a */
[----:B------:R-:W-:Y:S05]  /*0e00*/  @P0 BRA `(.L_x_9) ;  /* 0xfffffffc00d40947 */ /* 0x000fea000383ffff */
.L_x_1:
[----:B------:R-:W-:Y:S05]  /*0e10*/  BSYNC.RECONVERGENT B0 ;  /* 0x0000000000007941 */ /* 0x000fea0003800200 */
.L_x_0:
[----:B------:R-:W0:Y:S02]  /*0e20*/  LDC.64 R2, c[0x0][0x3a0] ;  /* 0x0000e800ff027b82 */ /* 0x000e240000000a00 */
[----:B0-----:R-:W-:-:S05]  /*0e30*/  IMAD.WIDE R2, R0, 0x8, R2 ;  /* 0x0000000800027825 */ /* 0x001fca00078e0202 */
[----:B------:R-:W-:Y:S01]  /*0e40*/  STG.E.64 desc[UR4][R2.64], R26 ;  /* 0x0000001a02007986 */ /* 0x000fe2000c101b04 */
[----:B------:R-:W-:Y:S05]  /*0e50*/  EXIT ;  /* 0x000000000000794d */ /* 0x000fea0003800000 */
.L_x_10:
[----:B------:R-:W-:-:S00]  /*0e60*/  BRA `(.L_x_10) ;  /* 0xfffffffc00fc7947 */ /* 0x000fc0000383ffff */
[----:B------:R-:W-:-:S00]  /*0e70*/  NOP ;  /* 0x0000000000007918 */ /* 0x000fc00000000000 */
        /* <DEDUP_REMOVED lines=8> */
.L_x_14:


//--------------------- .text.dot_product_kernel  --------------------------
	.section	.text.dot_product_kernel,"ax",@progbits
	.align	128
        .global         dot_product_kernel
        .type           dot_product_kernel,@function
        .size           dot_product_kernel,(.L_x_15 - dot_product_kernel)
        .other          dot_product_kernel,@"STO_CUDA_ENTRY STV_DEFAULT"
dot_product_kernel:
.text.dot_product_kernel:
[----:B------:R-:W-:Y:S01]  /*0000*/  LDC R1, c[0x0][0x37c] ;  /* 0x0000df00ff017b82 */ /* 0x000fe20000000800 */
[----:B------:R-:W0:Y:S07]  /*0010*/  S2R R11, SR_TID.X ;  /* 0x00000000000b7919 */ /* 0x000e2e0000002100 */
[----:B------:R-:W1:Y:S01]  /*0020*/  S2UR UR5, SR_CgaCtaId ;  /* 0x00000000000579c3 */ /* 0x000e620000008800 */
[----:B------:R-:W2:Y:S01]  /*0030*/  LDCU UR6, c[0x0][0x360] ;  /* 0x00006c00ff0677ac */ /* 0x000ea20008000800 */
[----:B------:R-:W3:Y:S01]  /*0040*/  S2R R0, SR_CTAID.X ;  /* 0x0000000000007919 */ /* 0x000ee20000002500 */
[----:B------:R-:W4:Y:S01]  /*0050*/  LDCU UR7, c[0x0][0x39c] ;  /* 0x00007380ff0777ac */ /* 0x000f220008000800 */
[----:B------:R-:W-:Y:S01]  /*0060*/  UMOV UR4, 0x400 ;  /* 0x0000040000047882 */ /* 0x000fe20000000000 */
[----:B--2---:R-:W-:Y:S01]  /*0070*/  IMAD.U32 R8, RZ, RZ, UR6 ;  /* 0x00000006ff087e24 */ /* 0x004fe2000f8e00ff */
[----:B-1----:R-:W-:-:S06]  /*0080*/  ULEA UR4, UR5, UR4, 0x18 ;  /* 0x0000000405047291 */ /* 0x002fcc000f8ec0ff */
[----:B0-----:R-:W-:Y:S01]  /*0090*/  LEA R9, R11, UR4, 0x3 ;  /* 0x000000040b097c11 */ /* 0x001fe2000f8e18ff */
[----:B---3--:R-:W-:-:S04]  /*00a0*/  IMAD R7, R0, UR6, R11 ;  /* 0x0000000600077c24 */ /* 0x008fc8000f8e020b */
[----:B------:R0:W-:Y:S01]  /*00b0*/  STS.64 [R9], RZ ;  /* 0x000000ff09007388 */ /* 0x0001e20000000a00 */
[----:B----4-:R-:W-:-:S13]  /*00c0*/  ISETP.GE.AND P0, PT, R7, UR7, PT ;  /* 0x0000000707007c0c */ /* 0x010fda000bf06270 */
[----:B0-----:R-:W-:Y:S05]  /*00d0*/  @P0 EXIT ;  /* 0x000000000000094d */ /* 0x001fea0003800000 */
[----:B------:R-:W0:Y:S01]  /*00e0*/  LDC.64 R2, c[0x0][0x380] ;  /* 0x0000e000ff027b82 */ /* 0x000e220000000a00 */
[----:B------:R-:W1:Y:S07]  /*00f0*/  LDCU.64 UR6, c[0x0][0x358] ;  /* 0x00006b00ff0677ac */ /* 0x000e6e0008000a00 */
[----:B------:R-:W2:Y:S01]  /*0100*/  LDC.64 R4, c[0x0][0x388] ;  /* 0x0000e200ff047b82 */ /* 0x000ea20000000a00 */
[----:B0-----:R-:W-:-:S06]  /*0110*/  IMAD.WIDE R2, R7, 0x8, R2 ;  /* 0x0000000807027825 */ /* 0x001fcc00078e0202 */
[----:B-1----:R-:W3:Y:S01]  /*0120*/  LDG.E.64 R2, desc[UR6][R2.64] ;  /* 0x0000000602027981 */ /* 0x002ee2000c1e1b00 */
[----:B--2---:R-:W-:-:S06]  /*0130*/  IMAD.WIDE R4, R7, 0x8, R4 ;  /* 0x0000000807047825 */ /* 0x004fcc00078e0204 */
[----:B------:R-:W3:Y:S01]  /*0140*/  LDG.E.64 R4, desc[UR6][R4.64] ;  /* 0x0000000604047981 */ /* 0x000ee2000c1e1b00 */
[----:B------:R-:W-:Y:S02]  /*0150*/  ISETP.GE.U32.AND P1, PT, R8, 0x2, PT ;  /* 0x000000020800780c */ /* 0x000fe40003f26070 */
[----:B------:R-:W-:Y:S01]  /*0160*/  ISETP.NE.AND P0, PT, R11, RZ, PT ;  /* 0x000000ff0b00720c */ /* 0x000fe20003f05270 */
[----:B---3--:R-:W-:-:S07]  /*0170*/  DMUL R6, R2, R4 ;  /* 0x0000000402067228 */ /* 0x008fce0000000000 */
[----:B------:R0:W-:Y:S01]  /*0180*/  STS.64 [R9], R6 ;  /* 0x0000000609007388 */ /* 0x0001e20000000a00 */
[----:B------:R-:W-:Y:S06]  /*0190*/  BAR.SYNC.DEFER_BLOCKING 0x0 ;  /* 0x0000000000007b1d */ /* 0x000fec0000010000 */
[----:B------:R-:W-:Y:S05]  /*01a0*/  @!P1 BRA `(.L_x_11) ;  /* 0x00000000002c9947 */ /* 0x000fea0003800000 */
.L_x_12:
[----:B------:R-:W-:-:S04]  /*01b0*/  SHF.R.U32.HI R10, RZ, 0x1, R8 ;  /* 0x00000001ff0a7819 */ /* 0x000fc80000011608 */
[----:B------:R-:W-:-:S13]  /*01c0*/  ISETP.GE.U32.AND P1, PT, R11, R10, PT ;  /* 0x0000000a0b00720c */ /* 0x000fda0003f26070 */
[----:B0-----:R-:W-:Y:S01]  /*01d0*/  @!P1 IMAD R6, R10, 0x8, R9 ;  /* 0x000000080a069824 */ /* 0x001fe200078e0209 */
[----:B------:R-:W-:Y:S04]  /*01e0*/  @!P1 LDS.64 R4, [R9] ;  /* 0x0000000009049984 */ /* 0x000fe80000000a00 */
[----:B------:R-:W0:Y:S02]  /*01f0*/  @!P1 LDS.64 R2, [R6] ;  /* 0x0000000006029984 */ /* 0x000e240000000a00 */
[----:B0-----:R-:W-:-:S07]  /*0200*/  @!P1 DADD R2, R2, R4 ;  /* 0x0000000002029229 */ /* 0x001fce0000000004 */
[----:B------:R1:W-:Y:S01]  /*0210*/  @!P1 STS.64 [R9], R2 ;  /* 0x0000000209009388 */ /* 0x0003e20000000a00 */
[----:B------:R-:W-:Y:S01]  /*0220*/  BAR.SYNC.DEFER_BLOCKING 0x0 ;  /* 0x0000000000007b1d */ /* 0x000fe20000010000 */
[----:B------:R-:W-:Y:S01]  /*0230*/  ISETP.GT.U32.AND P1, PT, R8, 0x3, PT ;  /* 0x000000030800780c */ /* 0x000fe20003f24070 */
[----:B------:R-:W-:-:S12]  /*0240*/  IMAD.MOV.U32 R8, RZ, RZ, R10 ;  /* 0x000000ffff087224 */ /* 0x000fd800078e000a */
[----:B-1----:R-:W-:Y:S05]  /*0250*/  @P1 BRA `(.L_x_12) ;  /* 0xfffffffc00d41947 */ /* 0x002fea000383ffff */
.L_x_11:
[----:B------:R-:W-:Y:S05]  /*0260*/  @P0 EXIT ;  /* 0x000000000000094d */ /* 0x000fea0003800000 */
[----:B------:R-:W1:Y:S01]  /*0270*/  S2UR UR5, SR_CgaCtaId ;  /* 0x00000000000579c3 */ /* 0x000e620000008800 */
[----:B------:R-:W-:-:S07]  /*0280*/  UMOV UR4, 0x400 ;  /* 0x0000040000047882 */ /* 0x000fce0000000000 */
[----:B------:R-:W2:Y:S01]  /*0290*/  LDC.64 R4, c[0x0][0x390] ;  /* 0x0000e400ff047b82 */ /* 0x000ea20000000a00 */
[----:B-1----:R-:W-:Y:S01]  /*02a0*/  ULEA UR4, UR5, UR4, 0x18 ;  /* 0x0000000405047291 */ /* 0x002fe2000f8ec0ff */
[----:B--2---:R-:W-:-:S08]  /*02b0*/  IMAD.WIDE.U32 R4, R0, 0x8, R4 ;  /* 0x0000000800047825 */ /* 0x004fd000078e0004 */
[----:B------:R-:W1:Y:S04]  /*02c0*/  LDS.64 R2, [UR4] ;  /* 0x00000004ff027984 */ /* 0x000e680008000a00 */
[----:B-1----:R-:W-:Y:S01]  /*02d0*/  STG.E.64 desc[UR6][R4.64], R2 ;  /* 0x0000000204007986 */ /* 0x002fe2000c101b06 */
[----:B------:R-:W-:Y:S05]  /*02e0*/  EXIT ;  /* 0x000000000000794d */ /* 0x000fea0003800000 */
.L_x_13:
        /* <DEDUP_REMOVED lines=9> */
.L_x_15:


//--------------------- .nv.shared.reserved.0     --------------------------
	.section	.nv.shared.reserved.0,"aw",@nobits
	.weak		__nv_reservedSMEM_offset_0_alias
	.size		__nv_reservedSMEM_offset_0_alias, 0, 64
	.other		__nv_reservedSMEM_offset_0_alias,@"STO_CUDA_RESERVED_SHARED STV_DEFAULT"
__nv_reservedSMEM_offset_0_alias:
	.zero		0
	.zero		64


//--------------------- .nv.shared.dot_product_kernel --------------------------
	.section	.nv.shared.dot_product_kernel,"aw",@nobits
	.sectionflags	@""
	.align	8
.nv.shared.dot_product_kernel:
	.zero		3072


//--------------------- .nv.constant0.csr_matvec_kernel --------------------------
	.section	.nv.constant0.csr_matvec_kernel,"a",@progbits
	.sectionflags	@""
	.align	4
.nv.constant0.csr_matvec_kernel:
	.zero		940


//--------------------- .nv.constant0.dot_product_kernel --------------------------
	.section	.nv.constant0.dot_product_kernel,"a",@progbits
	.sectionflags	@""
	.align	4
.nv.constant0.dot_product_kernel:
	.zero		928


//--------------------- SYMBOLS --------------------------

	.type		.nv.reservedSmem.offset0,@object
	.size		.nv.reservedSmem.offset0,0x4
	.type		.nv.reservedSmem.cap,@object
	.size		.nv.reservedSmem.cap,0x4
